//
// Generated by NVIDIA NVVM Compiler
//
// Compiler Build ID: CL-36424714
// Cuda compilation tools, release 13.0, V13.0.88
// Based on NVVM 20.0.0
//

.version 9.0
.target sm_100
.address_size 64

	// .globl	_Z4initPi

.visible .entry _Z4initPi(
	.param .u64 .ptr .align 1 _Z4initPi_param_0
)
{
	.reg .b32 	%r<3>;
	.reg .b64 	%rd<5>;

	ld.param.u64 	%rd1, [_Z4initPi_param_0];
	cvta.to.global.u64 	%rd2, %rd1;
	mov.u32 	%r1, %tid.x;
	mul.wide.u32 	%rd3, %r1, 4;
	add.s64 	%rd4, %rd2, %rd3;
	mov.b32 	%r2, 0;
	st.global.u32 	[%rd4], %r2;
	ret;

}
	// .globl	_Z4buckPiS_
.visible .entry _Z4buckPiS_(
	.param .u64 .ptr .align 1 _Z4buckPiS__param_0,
	.param .u64 .ptr .align 1 _Z4buckPiS__param_1
)
{
	.reg .b32 	%r<4>;
	.reg .b64 	%rd<9>;

	ld.param.u64 	%rd1, [_Z4buckPiS__param_0];
	ld.param.u64 	%rd2, [_Z4buckPiS__param_1];
	cvta.to.global.u64 	%rd3, %rd1;
	cvta.to.global.u64 	%rd4, %rd2;
	mov.u32 	%r1, %tid.x;
	mul.wide.u32 	%rd5, %r1, 4;
	add.s64 	%rd6, %rd4, %rd5;
	ld.global.u32 	%r2, [%rd6];
	mul.wide.s32 	%rd7, %r2, 4;
	add.s64 	%rd8, %rd3, %rd7;
	atom.global.add.u32 	%r3, [%rd8], 1;
	ret;

}


// ===== COMPILED SASS (sm_100) =====

	.target	sm_100

	.elftype	@"ET_EXEC"


//--------------------- .note.nv.tkinfo           --------------------------
	.section	.note.nv.tkinfo,"",@"SHT_NOTE"
	.sectionflags	@"SHF_NOTE_NV_TKINFO"
	.tkinfo
        /*0018*/ 	.word	0x00000002
        /*0030*/ 	.string	""
        /*0030*/ 	.string	"ptxas"
        /*0030*/ 	.string	"Cuda compilation tools, release 13.0, V13.0.88"
        /*0030*/ 	.string	"Build cuda_13.0.r13.0/compiler.36424714_0"
        /*0030*/ 	.string	"-arch sm_100 -m 64 "



//--------------------- .note.nv.cuinfo           --------------------------
	.section	.note.nv.cuinfo,"",@"SHT_NOTE"
	.sectionflags	@"SHF_NOTE_NV_CUINFO"
        /*0018*/ 	.short	0x0002
        /*001a*/ 	.short	0x0064
        /*001c*/ 	.short	0x0082
	.zero		2


//--------------------- .nv.info                  --------------------------
	.section	.nv.info,"",@"SHT_CUDA_INFO"
	.align	4


	//----- nvinfo : EIATTR_REGCOUNT
	.align		4
        /*0000*/ 	.byte	0x04, 0x2f
        /*0002*/ 	.short	(.L_1 - .L_0)
	.align		4
.L_0:
        /*0004*/ 	.word	index@(_Z4initPi)
        /*0008*/ 	.word	0x00000008


	//----- nvinfo : EIATTR_FRAME_SIZE
	.align		4
.L_1:
        /*000c*/ 	.byte	0x04, 0x11
        /*000e*/ 	.short	(.L_3 - .L_2)
	.align		4
.L_2:
        /*0010*/ 	.word	index@(_Z4initPi)
        /*0014*/ 	.word	0x00000000


	//----- nvinfo : EIATTR_REGCOUNT
	.align		4
.L_3:
        /*0018*/ 	.byte	0x04, 0x2f
        /*001a*/ 	.short	(.L_5 - .L_4)
	.align		4
.L_4:
        /*001c*/ 	.word	index@(_Z4buckPiS_)
        /*0020*/ 	.word	0x0000000a


	//----- nvinfo : EIATTR_FRAME_SIZE
	.align		4
.L_5:
        /*0024*/ 	.byte	0x04, 0x11
        /*0026*/ 	.short	(.L_7 - .L_6)
	.align		4
.L_6:
        /*0028*/ 	.word	index@(_Z4buckPiS_)
        /*002c*/ 	.word	0x00000000


	//----- nvinfo : EIATTR_MIN_STACK_SIZE
	.align		4
.L_7:
        /*0030*/ 	.byte	0x04, 0x12
        /*0032*/ 	.short	(.L_9 - .L_8)
	.align		4
.L_8:
        /*0034*/ 	.word	index@(_Z4buckPiS_)
        /*0038*/ 	.word	0x00000000


	//----- nvinfo : EIATTR_MIN_STACK_SIZE
	.align		4
.L_9:
        /*003c*/ 	.byte	0x04, 0x12
        /*003e*/ 	.short	(.L_11 - .L_10)
	.align		4
.L_10:
        /*0040*/ 	.word	index@(_Z4initPi)
        /*0044*/ 	.word	0x00000000
.L_11:


//--------------------- .nv.compat                --------------------------
	.section	.nv.compat,"",@"SHT_CUDA_COMPAT_INFO"
	.align	4
        /*0000*/ 	.byte	0x02, 0x09, 0x00, 0x00, 0x02, 0x02, 0x01, 0x00, 0x02, 0x05, 0x05, 0x00, 0x03, 0x07, 0x01, 0x01
        /*0010*/ 	.byte	0x02, 0x03, 0x00, 0x00, 0x02, 0x06, 0x01, 0x00, 0x04, 0x0b, 0x08, 0x00, 0x09, 0x00, 0x00, 0x00
        /*0020*/ 	.byte	0x00, 0x00, 0x00, 0x00


//--------------------- .nv.info._Z4buckPiS_      --------------------------
	.section	.nv.info._Z4buckPiS_,"",@"SHT_CUDA_INFO"
	.sectionflags	@""
	.align	4


	//----- nvinfo : EIATTR_CUDA_API_VERSION
	.align		4
        /*0000*/ 	.byte	0x04, 0x37
        /*0002*/ 	.short	(.L_13 - .L_12)
.L_12:
        /*0004*/ 	.word	0x00000082


	//----- nvinfo : EIATTR_KPARAM_INFO
	.align		4
.L_13:
        /*0008*/ 	.byte	0x04, 0x17
        /*000a*/ 	.short	(.L_15 - .L_14)
.L_14:
        /*000c*/ 	.word	0x00000000
        /*0010*/ 	.short	0x0001
        /*0012*/ 	.short	0x0008
        /*0014*/ 	.byte	0x00, 0xf5, 0x21, 0x00


	//----- nvinfo : EIATTR_KPARAM_INFO
	.align		4
.L_15:
        /*0018*/ 	.byte	0x04, 0x17
        /*001a*/ 	.short	(.L_17 - .L_16)
.L_16:
        /*001c*/ 	.word	0x00000000
        /*0020*/ 	.short	0x0000
        /*0022*/ 	.short	0x0000
        /*0024*/ 	.byte	0x00, 0xf5, 0x21, 0x00


	//----- nvinfo : EIATTR_SPARSE_MMA_MASK
	.align		4
.L_17:
        /*0028*/ 	.byte	0x03, 0x50
        /*002a*/ 	.short	0x0000


	//----- nvinfo : EIATTR_MAXREG_COUNT
	.align		4
        /*002c*/ 	.byte	0x03, 0x1b
        /*002e*/ 	.short	0x00ff


	//----- nvinfo : EIATTR_MERCURY_ISA_VERSION
	.align		4
        /*0030*/ 	.byte	0x03, 0x5f
        /*0032*/ 	.short	0x0101


	//----- nvinfo : EIATTR_VRC_CTA_INIT_COUNT
	.align		4
        /*0034*/ 	.byte	0x02, 0x4a
	.zero		1
	.zero		1


	//----- nvinfo : EIATTR_EXIT_INSTR_OFFSETS
	.align		4
        /*0038*/ 	.byte	0x04, 0x1c
        /*003a*/ 	.short	(.L_19 - .L_18)


	//   ....[0]....
.L_18:
        /*003c*/ 	.word	0x000000a0


	//----- nvinfo : EIATTR_CBANK_PARAM_SIZE
	.align		4
.L_19:
        /*0040*/ 	.byte	0x03, 0x19
        /*0042*/ 	.short	0x0010


	//----- nvinfo : EIATTR_PARAM_CBANK
	.align		4
        /*0044*/ 	.byte	0x04, 0x0a
        /*0046*/ 	.short	(.L_21 - .L_20)
	.align		4
.L_20:
        /*0048*/ 	.word	index@(.nv.constant0._Z4buckPiS_)
        /*004c*/ 	.short	0x0380
        /*004e*/ 	.short	0x0010


	//----- nvinfo : EIATTR_SW_WAR
	.align		4
.L_21:
        /*0050*/ 	.byte	0x04, 0x36
        /*0052*/ 	.short	(.L_23 - .L_22)
.L_22:
        /*0054*/ 	.word	0x00000008
.L_23:


//--------------------- .nv.info._Z4initPi        --------------------------
	.section	.nv.info._Z4initPi,"",@"SHT_CUDA_INFO"
	.sectionflags	@""
	.align	4


	//----- nvinfo : EIATTR_CUDA_API_VERSION
	.align		4
        /*0000*/ 	.byte	0x04, 0x37
        /*0002*/ 	.short	(.L_25 - .L_24)
.L_24:
        /*0004*/ 	.word	0x00000082


	//----- nvinfo : EIATTR_KPARAM_INFO
	.align		4
.L_25:
        /*0008*/ 	.byte	0x04, 0x17
        /*000a*/ 	.short	(.L_27 - .L_26)
.L_26:
        /*000c*/ 	.word	0x00000000
        /*0010*/ 	.short	0x0000
        /*0012*/ 	.short	0x0000
        /*0014*/ 	.byte	0x00, 0xf5, 0x21, 0x00


	//----- nvinfo : EIATTR_SPARSE_MMA_MASK
	.align		4
.L_27:
        /*0018*/ 	.byte	0x03, 0x50
        /*001a*/ 	.short	0x0000


	//----- nvinfo : EIATTR_MAXREG_COUNT
	.align		4
        /*001c*/ 	.byte	0x03, 0x1b
        /*001e*/ 	.short	0x00ff


	//----- nvinfo : EIATTR_MERCURY_ISA_VERSION
	.align		4
        /*0020*/ 	.byte	0x03, 0x5f
        /*0022*/ 	.short	0x0101


	//----- nvinfo : EIATTR_VRC_CTA_INIT_COUNT
	.align		4
        /*0024*/ 	.byte	0x02, 0x4a
	.zero		1
	.zero		1


	//----- nvinfo : EIATTR_EXIT_INSTR_OFFSETS
	.align		4
        /*0028*/ 	.byte	0x04, 0x1c
        /*002a*/ 	.short	(.L_29 - .L_28)


	//   ....[0]....
.L_28:
        /*002c*/ 	.word	0x00000060


	//----- nvinfo : EIATTR_CBANK_PARAM_SIZE
	.align		4
.L_29:
        /*0030*/ 	.byte	0x03, 0x19
        /*0032*/ 	.short	0x0008


	//----- nvinfo : EIATTR_PARAM_CBANK
	.align		4
        /*0034*/ 	.byte	0x04, 0x0a
        /*0036*/ 	.short	(.L_31 - .L_30)
	.align		4
.L_30:
        /*0038*/ 	.word	index@(.nv.constant0._Z4initPi)
        /*003c*/ 	.short	0x0380
        /*003e*/ 	.short	0x0008


	//----- nvinfo : EIATTR_SW_WAR
	.align		4
.L_31:
        /*0040*/ 	.byte	0x04, 0x36
        /*0042*/ 	.short	(.L_33 - .L_32)
.L_32:
        /*0044*/ 	.word	0x00000008
.L_33:


//--------------------- .nv.callgraph             --------------------------
	.section	.nv.callgraph,"",@"SHT_CUDA_CALLGRAPH"
	.align	4
	.sectionentsize	8
	.align		4
        /*0000*/ 	.word	0x00000000
	.align		4
        /*0004*/ 	.word	0xffffffff
	.align		4
        /*0008*/ 	.word	0x00000000
	.align		4
        /*000c*/ 	.word	0xfffffffe
	.align		4
        /*0010*/ 	.word	0x00000000
	.align		4
        /*0014*/ 	.word	0xfffffffd
	.align		4
        /*0018*/ 	.word	0x00000000
	.align		4
        /*001c*/ 	.word	0xfffffffc


//--------------------- .text._Z4buckPiS_         --------------------------
	.section	.text._Z4buckPiS_,"ax",@progbits
	.align	128
        .global         _Z4buckPiS_
        .type           _Z4buckPiS_,@function
        .size           _Z4buckPiS_,(.L_x_2 - _Z4buckPiS_)
        .other          _Z4buckPiS_,@"STO_CUDA_ENTRY STV_DEFAULT"
_Z4buckPiS_:
.text._Z4buckPiS_:
[----:B------:R-:W-:Y:S01]  /*0000*/  LDC R1, c[0x0][0x37c] ;  /* 0x0000df00ff017b82 */ /* 0x000fe20000000800 */
[----:B------:R-:W0:Y:S07]  /*0010*/  S2R R5, SR_TID.X ;  /* 0x0000000000057919 */ /* 0x000e2e0000002100 */
[----:B------:R-:W0:Y:S01]  /*0020*/  LDC.64 R2, c[0x0][0x388] ;  /* 0x0000e200ff027b82 */ /* 0x000e220000000a00 */
[----:B------:R-:W1:Y:S01]  /*0030*/  LDCU.64 UR4, c[0x0][0x358] ;  /* 0x00006b00ff0477ac */ /* 0x000e620008000a00 */
[----:B0-----:R-:W-:-:S06]  /*0040*/  IMAD.WIDE.U32 R2, R5, 0x4, R2 ;  /* 0x0000000405027825 */ /* 0x001fcc00078e0002 */
[----:B------:R-:W0:Y:S01]  /*0050*/  LDC.64 R4, c[0x0][0x380] ;  /* 0x0000e000ff047b82 */ /* 0x000e220000000a00 */
[----:B-1----:R-:W0:Y:S01]  /*0060*/  LDG.E R3, desc[UR4][R2.64] ;  /* 0x0000000402037981 */ /* 0x002e22000c1e1900 */
[----:B------:R-:W-:Y:S02]  /*0070*/  HFMA2 R7, -RZ, RZ, 0, 5.9604644775390625e-08 ;  /* 0x00000001ff077431 */ /* 0x000fe400000001ff */
[----:B0-----:R-:W-:-:S05]  /*0080*/  IMAD.WIDE R4, R3, 0x4, R4 ;  /* 0x0000000403047825 */ /* 0x001fca00078e0204 */
[----:B------:R-:W-:Y:S01]  /*0090*/  REDG.E.ADD.STRONG.GPU desc[UR4][R4.64], R7 ;  /* 0x000000070400798e */ /* 0x000fe2000c12e104 */
[----:B------:R-:W-:Y:S05]  /*00a0*/  EXIT ;  /* 0x000000000000794d */ /* 0x000fea0003800000 */
.L_x_0:
[----:B------:R-:W-:-:S00]  /*00b0*/  BRA `(.L_x_0) ;  /* 0xfffffffc00fc7947 */ /* 0x000fc0000383ffff */
[----:B------:R-:W-:-:S00]  /*00c0*/  NOP ;  /* 0x0000000000007918 */ /* 0x000fc00000000000 */
        /* <DEDUP_REMOVED lines=11> */
.L_x_2:


//--------------------- .text._Z4initPi           --------------------------
	.section	.text._Z4initPi,"ax",@progbits
	.align	128
        .global         _Z4initPi
        .type           _Z4initPi,@function
        .size           _Z4initPi,(.L_x_3 - _Z4initPi)
        .other          _Z4initPi,@"STO_CUDA_ENTRY STV_DEFAULT"
_Z4initPi:
.text._Z4initPi:
[----:B------:R-:W-:Y:S01]  /*0000*/  LDC R1, c[0x0][0x37c] ;  /* 0x0000df00ff017b82 */ /* 0x000fe20000000800 */
[----:B------:R-:W0:Y:S07]  /*0010*/  S2R R5, SR_TID.X ;  /* 0x0000000000057919 */ /* 0x000e2e0000002100 */
[----:B------:R-:W0:Y:S01]  /*0020*/  LDC.64 R2, c[0x0][0x380] ;  /* 0x0000e000ff027b82 */ /* 0x000e220000000a00 */
[----:B------:R-:W1:Y:S01]  /*0030*/  LDCU.64 UR4, c[0x0][0x358] ;  /* 0x00006b00ff0477ac */ /* 0x000e620008000a00 */
[----:B0-----:R-:W-:-:S05]  /*0040*/  IMAD.WIDE.U32 R2, R5, 0x4, R2 ;  /* 0x0000000405027825 */ /* 0x001fca00078e0002 */
[----:B-1----:R-:W-:Y:S01]  /*0050*/  STG.E desc[UR4][R2.64], RZ ;  /* 0x000000ff02007986 */ /* 0x002fe2000c101904 */
[----:B------:R-:W-:Y:S05]  /*0060*/  EXIT ;  /* 0x000000000000794d */ /* 0x000fea0003800000 */
.L_x_1:
        /* <DEDUP_REMOVED lines=9> */
.L_x_3:


//--------------------- .nv.shared.reserved.0     --------------------------
	.section	.nv.shared.reserved.0,"aw",@nobits
	.weak		__nv_reservedSMEM_offset_0_alias
	.size		__nv_reservedSMEM_offset_0_alias, 0, 64
	.other		__nv_reservedSMEM_offset_0_alias,@"STO_CUDA_RESERVED_SHARED STV_DEFAULT"
__nv_reservedSMEM_offset_0_alias:
	.zero		0
	.zero		64


//--------------------- .nv.constant0._Z4buckPiS_ --------------------------
	.section	.nv.constant0._Z4buckPiS_,"a",@progbits
	.sectionflags	@""
	.align	4
.nv.constant0._Z4buckPiS_:
	.zero		912


//--------------------- .nv.constant0._Z4initPi   --------------------------
	.section	.nv.constant0._Z4initPi,"a",@progbits
	.sectionflags	@""
	.align	4
.nv.constant0._Z4initPi:
	.zero		904


//--------------------- SYMBOLS --------------------------

	.type		.nv.reservedSmem.offset0,@object
	.size		.nv.reservedSmem.offset0,0x4
